//
// Generated by NVIDIA NVVM Compiler
//
// Compiler Build ID: CL-36424714
// Cuda compilation tools, release 13.0, V13.0.88
// Based on NVVM 20.0.0
//

.version 9.0
.target sm_100
.address_size 64

	// .globl	_Z12mirro_desentPfS_fii

.visible .entry _Z12mirro_desentPfS_fii(
	.param .u64 .ptr .align 1 _Z12mirro_desentPfS_fii_param_0,
	.param .u64 .ptr .align 1 _Z12mirro_desentPfS_fii_param_1,
	.param .f32 _Z12mirro_desentPfS_fii_param_2,
	.param .u32 _Z12mirro_desentPfS_fii_param_3,
	.param .u32 _Z12mirro_desentPfS_fii_param_4
)
{
	.reg .pred 	%p<5>;
	.reg .b32 	%r<9>;
	.reg .b32 	%f<30>;
	.reg .b64 	%rd<18>;

	ld.param.u64 	%rd3, [_Z12mirro_desentPfS_fii_param_0];
	ld.param.u64 	%rd4, [_Z12mirro_desentPfS_fii_param_1];
	ld.param.f32 	%f6, [_Z12mirro_desentPfS_fii_param_2];
	ld.param.u32 	%r2, [_Z12mirro_desentPfS_fii_param_3];
	ld.param.u32 	%r3, [_Z12mirro_desentPfS_fii_param_4];
	cvta.to.global.u64 	%rd1, %rd4;
	cvta.to.global.u64 	%rd2, %rd3;
	mov.u32 	%r4, %ctaid.x;
	mov.u32 	%r5, %ntid.x;
	mov.u32 	%r6, %tid.x;
	mad.lo.s32 	%r1, %r4, %r5, %r6;
	setp.ge.s32 	%p1, %r1, %r3;
	@%p1 bra 	$L__BB0_9;
	setp.eq.s32 	%p2, %r2, 2;
	@%p2 bra 	$L__BB0_6;
	setp.eq.s32 	%p3, %r2, 1;
	@%p3 bra 	$L__BB0_5;
	setp.ne.s32 	%p4, %r2, 0;
	@%p4 bra 	$L__BB0_7;
	mul.wide.s32 	%rd11, %r1, 4;
	add.s64 	%rd12, %rd2, %rd11;
	ld.global.f32 	%f26, [%rd12];
	add.s64 	%rd13, %rd1, %rd11;
	ld.global.f32 	%f27, [%rd13];
	mul.f32 	%f28, %f6, %f27;
	sub.f32 	%f29, %f26, %f28;
	bra.uni 	$L__BB0_8;
$L__BB0_5:
	mul.wide.s32 	%rd8, %r1, 4;
	add.s64 	%rd9, %rd2, %rd8;
	ld.global.f32 	%f10, [%rd9];
	neg.f32 	%f11, %f6;
	add.s64 	%rd10, %rd1, %rd8;
	ld.global.f32 	%f12, [%rd10];
	mul.f32 	%f13, %f12, %f11;
	fma.rn.f32 	%f14, %f13, 0f3BBB989D, 0f3F000000;
	cvt.sat.f32.f32 	%f15, %f14;
	mov.f32 	%f16, 0f4B400001;
	mov.f32 	%f17, 0f437C0000;
	fma.rm.f32 	%f18, %f15, %f17, %f16;
	add.f32 	%f19, %f18, 0fCB40007F;
	neg.f32 	%f20, %f19;
	fma.rn.f32 	%f21, %f13, 0f3FB8AA3B, %f20;
	fma.rn.f32 	%f22, %f13, 0f32A57060, %f21;
	mov.b32 	%r7, %f18;
	shl.b32 	%r8, %r7, 23;
	mov.b32 	%f23, %r8;
	ex2.approx.ftz.f32 	%f24, %f22;
	mul.f32 	%f25, %f24, %f23;
	mul.f32 	%f29, %f10, %f25;
	bra.uni 	$L__BB0_8;
$L__BB0_6:
	mul.wide.s32 	%rd5, %r1, 4;
	add.s64 	%rd6, %rd2, %rd5;
	ld.global.f32 	%f7, [%rd6];
	add.s64 	%rd7, %rd1, %rd5;
	ld.global.f32 	%f8, [%rd7];
	fma.rn.f32 	%f9, %f6, %f8, 0f3F800000;
	div.rn.f32 	%f29, %f7, %f9;
	bra.uni 	$L__BB0_8;
$L__BB0_7:
	mul.wide.s32 	%rd14, %r1, 4;
	add.s64 	%rd15, %rd2, %rd14;
	ld.global.f32 	%f29, [%rd15];
$L__BB0_8:
	mul.wide.s32 	%rd16, %r1, 4;
	add.s64 	%rd17, %rd2, %rd16;
	st.global.f32 	[%rd17], %f29;
$L__BB0_9:
	ret;

}


// ===== COMPILED SASS (sm_100) =====

	.target	sm_100

	.elftype	@"ET_EXEC"


//--------------------- .note.nv.tkinfo           --------------------------
	.section	.note.nv.tkinfo,"",@"SHT_NOTE"
	.sectionflags	@"SHF_NOTE_NV_TKINFO"
	.tkinfo
        /*0018*/ 	.word	0x00000002
        /*0030*/ 	.string	""
        /*0030*/ 	.string	"ptxas"
        /*0030*/ 	.string	"Cuda compilation tools, release 13.0, V13.0.88"
        /*0030*/ 	.string	"Build cuda_13.0.r13.0/compiler.36424714_0"
        /*0030*/ 	.string	"-arch sm_100 -m 64 "



//--------------------- .note.nv.cuinfo           --------------------------
	.section	.note.nv.cuinfo,"",@"SHT_NOTE"
	.sectionflags	@"SHF_NOTE_NV_CUINFO"
        /*0018*/ 	.short	0x0002
        /*001a*/ 	.short	0x0064
        /*001c*/ 	.short	0x0082
	.zero		2


//--------------------- .nv.info                  --------------------------
	.section	.nv.info,"",@"SHT_CUDA_INFO"
	.align	4


	//----- nvinfo : EIATTR_REGCOUNT
	.align		4
        /*0000*/ 	.byte	0x04, 0x2f
        /*0002*/ 	.short	(.L_1 - .L_0)
	.align		4
.L_0:
        /*0004*/ 	.word	index@(_Z12mirro_desentPfS_fii)
        /*0008*/ 	.word	0x00000010


	//----- nvinfo : EIATTR_FRAME_SIZE
	.align		4
.L_1:
        /*000c*/ 	.byte	0x04, 0x11
        /*000e*/ 	.short	(.L_3 - .L_2)
	.align		4
.L_2:
        /*0010*/ 	.word	index@($__internal_0_$__cuda_sm3x_div_rn_noftz_f32_slowpath)
        /*0014*/ 	.word	0x00000000


	//----- nvinfo : EIATTR_FRAME_SIZE
	.align		4
.L_3:
        /*0018*/ 	.byte	0x04, 0x11
        /*001a*/ 	.short	(.L_5 - .L_4)
	.align		4
.L_4:
        /*001c*/ 	.word	index@(_Z12mirro_desentPfS_fii)
        /*0020*/ 	.word	0x00000000


	//----- nvinfo : EIATTR_MIN_STACK_SIZE
	.align		4
.L_5:
        /*0024*/ 	.byte	0x04, 0x12
        /*0026*/ 	.short	(.L_7 - .L_6)
	.align		4
.L_6:
        /*0028*/ 	.word	index@(_Z12mirro_desentPfS_fii)
        /*002c*/ 	.word	0x00000000
.L_7:


//--------------------- .nv.compat                --------------------------
	.section	.nv.compat,"",@"SHT_CUDA_COMPAT_INFO"
	.align	4
        /*0000*/ 	.byte	0x02, 0x09, 0x00, 0x00, 0x02, 0x02, 0x01, 0x00, 0x02, 0x05, 0x05, 0x00, 0x03, 0x07, 0x01, 0x01
        /*0010*/ 	.byte	0x02, 0x03, 0x00, 0x00, 0x02, 0x06, 0x01, 0x00, 0x04, 0x0b, 0x08, 0x00, 0x01, 0x00, 0x00, 0x00
        /*0020*/ 	.byte	0x00, 0x00, 0x00, 0x00


//--------------------- .nv.info._Z12mirro_desentPfS_fii --------------------------
	.section	.nv.info._Z12mirro_desentPfS_fii,"",@"SHT_CUDA_INFO"
	.sectionflags	@""
	.align	4


	//----- nvinfo : EIATTR_CUDA_API_VERSION
	.align		4
        /*0000*/ 	.byte	0x04, 0x37
        /*0002*/ 	.short	(.L_9 - .L_8)
.L_8:
        /*0004*/ 	.word	0x00000082


	//----- nvinfo : EIATTR_KPARAM_INFO
	.align		4
.L_9:
        /*0008*/ 	.byte	0x04, 0x17
        /*000a*/ 	.short	(.L_11 - .L_10)
.L_10:
        /*000c*/ 	.word	0x00000000
        /*0010*/ 	.short	0x0004
        /*0012*/ 	.short	0x0018
        /*0014*/ 	.byte	0x00, 0xf0, 0x11, 0x00


	//----- nvinfo : EIATTR_KPARAM_INFO
	.align		4
.L_11:
        /*0018*/ 	.byte	0x04, 0x17
        /*001a*/ 	.short	(.L_13 - .L_12)
.L_12:
        /*001c*/ 	.word	0x00000000
        /*0020*/ 	.short	0x0003
        /*0022*/ 	.short	0x0014
        /*0024*/ 	.byte	0x00, 0xf0, 0x11, 0x00


	//----- nvinfo : EIATTR_KPARAM_INFO
	.align		4
.L_13:
        /*0028*/ 	.byte	0x04, 0x17
        /*002a*/ 	.short	(.L_15 - .L_14)
.L_14:
        /*002c*/ 	.word	0x00000000
        /*0030*/ 	.short	0x0002
        /*0032*/ 	.short	0x0010
        /*0034*/ 	.byte	0x00, 0xf0, 0x11, 0x00


	//----- nvinfo : EIATTR_KPARAM_INFO
	.align		4
.L_15:
        /*0038*/ 	.byte	0x04, 0x17
        /*003a*/ 	.short	(.L_17 - .L_16)
.L_16:
        /*003c*/ 	.word	0x00000000
        /*0040*/ 	.short	0x0001
        /*0042*/ 	.short	0x0008
        /*0044*/ 	.byte	0x00, 0xf5, 0x21, 0x00


	//----- nvinfo : EIATTR_KPARAM_INFO
	.align		4
.L_17:
        /*0048*/ 	.byte	0x04, 0x17
        /*004a*/ 	.short	(.L_19 - .L_18)
.L_18:
        /*004c*/ 	.word	0x00000000
        /*0050*/ 	.short	0x0000
        /*0052*/ 	.short	0x0000
        /*0054*/ 	.byte	0x00, 0xf5, 0x21, 0x00


	//----- nvinfo : EIATTR_SPARSE_MMA_MASK
	.align		4
.L_19:
        /*0058*/ 	.byte	0x03, 0x50
        /*005a*/ 	.short	0x0000


	//----- nvinfo : EIATTR_MAXREG_COUNT
	.align		4
        /*005c*/ 	.byte	0x03, 0x1b
        /*005e*/ 	.short	0x00ff


	//----- nvinfo : EIATTR_MERCURY_ISA_VERSION
	.align		4
        /*0060*/ 	.byte	0x03, 0x5f
        /*0062*/ 	.short	0x0101


	//----- nvinfo : EIATTR_VRC_CTA_INIT_COUNT
	.align		4
        /*0064*/ 	.byte	0x02, 0x4a
	.zero		1
	.zero		1


	//----- nvinfo : EIATTR_EXIT_INSTR_OFFSETS
	.align		4
        /*0068*/ 	.byte	0x04, 0x1c
        /*006a*/ 	.short	(.L_21 - .L_20)


	//   ....[0]....
.L_20:
        /*006c*/ 	.word	0x00000070


	//   ....[1]....
        /*0070*/ 	.word	0x000004a0


	//----- nvinfo : EIATTR_INDIRECT_BRANCH_TARGETS
	.align		4
.L_21:
        /*0074*/ 	.byte	0x04, 0x34
        /*0076*/ 	.short	(.L_23 - .L_22)


	//   ....[0]....
.L_22:
        /*0078*/ 	.word	.L_x_15@srel
        /*007c*/ 	.short	0x0
        /*007e*/ 	.short	0x0
        /*0080*/ 	.word	0x3
        /*0084*/ 	.word	.L_x_16@srel
        /*0088*/ 	.word	.L_x_17@srel
        /*008c*/ 	.word	.L_x_18@srel


	//----- nvinfo : EIATTR_CRS_STACK_SIZE
	.align		4
.L_23:
        /*0090*/ 	.byte	0x04, 0x1e
        /*0092*/ 	.short	(.L_25 - .L_24)
.L_24:
        /*0094*/ 	.word	0x00000000


	//----- nvinfo : EIATTR_CBANK_PARAM_SIZE
	.align		4
.L_25:
        /*0098*/ 	.byte	0x03, 0x19
        /*009a*/ 	.short	0x001c


	//----- nvinfo : EIATTR_PARAM_CBANK
	.align		4
        /*009c*/ 	.byte	0x04, 0x0a
        /*009e*/ 	.short	(.L_27 - .L_26)
	.align		4
.L_26:
        /*00a0*/ 	.word	index@(.nv.constant0._Z12mirro_desentPfS_fii)
        /*00a4*/ 	.short	0x0380
        /*00a6*/ 	.short	0x001c


	//----- nvinfo : EIATTR_SW_WAR
	.align		4
.L_27:
        /*00a8*/ 	.byte	0x04, 0x36
        /*00aa*/ 	.short	(.L_29 - .L_28)
.L_28:
        /*00ac*/ 	.word	0x00000008
.L_29:


//--------------------- .nv.callgraph             --------------------------
	.section	.nv.callgraph,"",@"SHT_CUDA_CALLGRAPH"
	.align	4
	.sectionentsize	8
	.align		4
        /*0000*/ 	.word	0x00000000
	.align		4
        /*0004*/ 	.word	0xffffffff
	.align		4
        /*0008*/ 	.word	0x00000000
	.align		4
        /*000c*/ 	.word	0xfffffffe
	.align		4
        /*0010*/ 	.word	0x00000000
	.align		4
        /*0014*/ 	.word	0xfffffffd
	.align		4
        /*0018*/ 	.word	0x00000000
	.align		4
        /*001c*/ 	.word	0xfffffffc


//--------------------- .nv.constant2._Z12mirro_desentPfS_fii --------------------------
	.section	.nv.constant2._Z12mirro_desentPfS_fii,"a",@progbits
	.sectionflags	@""
	.align	4
.nv.constant2._Z12mirro_desentPfS_fii:
        /*0000*/ 	.byte	0xd0, 0x01, 0x00, 0x00, 0x10, 0x03, 0x00, 0x00, 0x00, 0x01, 0x00, 0x00


//--------------------- .text._Z12mirro_desentPfS_fii --------------------------
	.section	.text._Z12mirro_desentPfS_fii,"ax",@progbits
	.align	128
        .global         _Z12mirro_desentPfS_fii
        .type           _Z12mirro_desentPfS_fii,@function
        .size           _Z12mirro_desentPfS_fii,(.L_x_19 - _Z12mirro_desentPfS_fii)
        .other          _Z12mirro_desentPfS_fii,@"STO_CUDA_ENTRY STV_DEFAULT"
_Z12mirro_desentPfS_fii:
.text._Z12mirro_desentPfS_fii:
[----:B------:R-:W-:Y:S01]  /*0000*/  LDC R1, c[0x0][0x37c] ;  /* 0x0000df00ff017b82 */ /* 0x000fe20000000800 */
[----:B------:R-:W0:Y:S07]  /*0010*/  S2R R3, SR_TID.X ;  /* 0x0000000000037919 */ /* 0x000e2e0000002100 */
[----:B------:R-:W0:Y:S01]  /*0020*/  S2UR UR4, SR_CTAID.X ;  /* 0x00000000000479c3 */ /* 0x000e220000002500 */
[----:B------:R-:W1:Y:S07]  /*0030*/  LDCU UR5, c[0x0][0x398] ;  /* 0x00007300ff0577ac */ /* 0x000e6e0008000800 */
[----:B------:R-:W0:Y:S02]  /*0040*/  LDC R2, c[0x0][0x360] ;  /* 0x0000d800ff027b82 */ /* 0x000e240000000800 */
[----:B0-----:R-:W-:-:S05]  /*0050*/  IMAD R2, R2, UR4, R3 ;  /* 0x0000000402027c24 */ /* 0x001fca000f8e0203 */
[----:B-1----:R-:W-:-:S13]  /*0060*/  ISETP.GE.AND P0, PT, R2, UR5, PT ;  /* 0x0000000502007c0c */ /* 0x002fda000bf06270 */
[----:B------:R-:W-:Y:S05]  /*0070*/  @P0 EXIT ;  /* 0x000000000000094d */ /* 0x000fea0003800000 */
[----:B------:R-:W0:Y:S01]  /*0080*/  LDC R3, c[0x0][0x394] ;  /* 0x0000e500ff037b82 */ /* 0x000e220000000800 */
[----:B------:R-:W-:Y:S01]  /*0090*/  IMAD.MOV.U32 R0, RZ, RZ, -0x1 ;  /* 0xffffffffff007424 */ /* 0x000fe200078e00ff */
[----:B------:R-:W1:Y:S04]  /*00a0*/  LDCU.64 UR4, c[0x0][0x358] ;  /* 0x00006b00ff0477ac */ /* 0x000e680008000a00 */
[----:B0-----:R-:W-:-:S05]  /*00b0*/  VIADDMNMX.U32 R0, R3, R0, 0x2, PT ;  /* 0x0000000203007446 */ /* 0x001fca0003800000 */
[----:B------:R-:W-:-:S04]  /*00c0*/  IMAD.SHL.U32 R0, R0, 0x4, RZ ;  /* 0x0000000400007824 */ /* 0x000fc800078e00ff */
[----:B------:R-:W0:Y:S02]  /*00d0*/  LDC R4, c[0x2][R0] ;  /* 0x0080000000047b82 */ /* 0x000e240000000800 */
[----:B0-----:R-:W-:-:S04]  /*00e0*/  SHF.R.S32.HI R5, RZ, 0x1f, R4 ;  /* 0x0000001fff057819 */ /* 0x001fc80000011404 */
.L_x_15:
[----:B-1----:R-:W-:Y:S05]  /*00f0*/  BRX R4 -0x100                                                           (*"BRANCH_TARGETS .L_x_16,.L_x_17,.L_x_18"*) ;  /* 0xfffffffc04c07949 */ /* 0x002fea000383ffff */
.L_x_18:
[----:B------:R-:W0:Y:S01]  /*0100*/  LDC.64 R4, c[0x0][0x380] ;  /* 0x0000e000ff047b82 */ /* 0x000e220000000a00 */
[----:B------:R-:W-:-:S07]  /*0110*/  ISETP.NE.AND P0, PT, R3, RZ, PT ;  /* 0x000000ff0300720c */ /* 0x000fce0003f05270 */
[----:B------:R-:W1:Y:S08]  /*0120*/  LDC.64 R6, c[0x0][0x388] ;  /* 0x0000e200ff067b82 */ /* 0x000e700000000a00 */
[----:B------:R-:W2:Y:S01]  /*0130*/  @!P0 LDC R3, c[0x0][0x390] ;  /* 0x0000e400ff038b82 */ /* 0x000ea20000000800 */
[----:B0-----:R-:W-:-:S07]  /*0140*/  @!P0 IMAD.WIDE R4, R2, 0x4, R4 ;  /* 0x0000000402048825 */ /* 0x001fce00078e0204 */
[----:B------:R-:W0:Y:S01]  /*0150*/  @P0 LDC.64 R8, c[0x0][0x380] ;  /* 0x0000e000ff080b82 */ /* 0x000e220000000a00 */
[----:B------:R-:W2:Y:S01]  /*0160*/  @!P0 LDG.E R4, desc[UR4][R4.64] ;  /* 0x0000000404048981 */ /* 0x000ea2000c1e1900 */
[----:B-1----:R-:W-:-:S06]  /*0170*/  @!P0 IMAD.WIDE R6, R2, 0x4, R6 ;  /* 0x0000000402068825 */ /* 0x002fcc00078e0206 */
[----:B------:R-:W2:Y:S01]  /*0180*/  @!P0 LDG.E R7, desc[UR4][R6.64] ;  /* 0x0000000406078981 */ /* 0x000ea2000c1e1900 */
[----:B0-----:R-:W-:-:S04]  /*0190*/  @P0 IMAD.WIDE R8, R2, 0x4, R8 ;  /* 0x0000000402080825 */ /* 0x001fc800078e0208 */
[----:B--2---:R-:W-:-:S06]  /*01a0*/  @!P0 FFMA R3, -R7, R3, R4 ;  /* 0x0000000307038223 */ /* 0x004fcc0000000104 */
[----:B------:R0:W5:Y:S01]  /*01b0*/  @P0 LDG.E R3, desc[UR4][R8.64] ;  /* 0x0000000408030981 */ /* 0x000162000c1e1900 */
[----:B------:R-:W-:Y:S05]  /*01c0*/  BRA `(.L_x_0) ;  /* 0x0000000000a87947 */ /* 0x000fea0003800000 */
.L_x_16:
[----:B------:R-:W0:Y:S01]  /*01d0*/  LDC.64 R4, c[0x0][0x388] ;  /* 0x0000e200ff047b82 */ /* 0x000e220000000a00 */
[----:B------:R-:W1:Y:S01]  /*01e0*/  LDCU UR6, c[0x0][0x390] ;  /* 0x00007200ff0677ac */ /* 0x000e620008000800 */
[----:B0-----:R-:W-:-:S06]  /*01f0*/  IMAD.WIDE R6, R2, 0x4, R4 ;  /* 0x0000000402067825 */ /* 0x001fcc00078e0204 */
[----:B------:R-:W0:Y:S01]  /*0200*/  LDC.64 R4, c[0x0][0x380] ;  /* 0x0000e000ff047b82 */ /* 0x000e220000000a00 */
[----:B------:R-:W1:Y:S01]  /*0210*/  LDG.E R0, desc[UR4][R6.64] ;  /* 0x0000000406007981 */ /* 0x000e62000c1e1900 */
[----:B0-----:R-:W-:-:S06]  /*0220*/  IMAD.WIDE R4, R2, 0x4, R4 ;  /* 0x0000000402047825 */ /* 0x001fcc00078e0204 */
[----:B------:R-:W2:Y:S01]  /*0230*/  LDG.E R4, desc[UR4][R4.64] ;  /* 0x0000000404047981 */ /* 0x000ea2000c1e1900 */
[----:B------:R-:W-:Y:S02]  /*0240*/  HFMA2 R8, -RZ, RZ, 3.7421875, 0 ;  /* 0x437c0000ff087431 */ /* 0x000fe400000001ff */
[----:B------:R-:W-:Y:S02]  /*0250*/  IMAD.MOV.U32 R3, RZ, RZ, 0x3bbb989d ;  /* 0x3bbb989dff037424 */ /* 0x000fe400078e00ff */
[----:B-1----:R-:W-:-:S04]  /*0260*/  FMUL R0, R0, -UR6 ;  /* 0x8000000600007c20 */ /* 0x002fc80008400000 */
[----:B------:R-:W-:-:S04]  /*0270*/  FFMA.SAT R3, R0, R3, 0.5 ;  /* 0x3f00000000037423 */ /* 0x000fc80000002003 */
[----:B------:R-:W-:-:S04]  /*0280*/  FFMA.RM R3, R3, R8, 12582913 ;  /* 0x4b40000103037423 */ /* 0x000fc80000004008 */
[C---:B------:R-:W-:Y:S01]  /*0290*/  FADD R9, R3.reuse, -12583039 ;  /* 0xcb40007f03097421 */ /* 0x040fe20000000000 */
[----:B------:R-:W-:-:S03]  /*02a0*/  IMAD.SHL.U32 R3, R3, 0x800000, RZ ;  /* 0x0080000003037824 */ /* 0x000fc600078e00ff */
[----:B------:R-:W-:-:S04]  /*02b0*/  FFMA R9, R0, 1.4426950216293334961, -R9 ;  /* 0x3fb8aa3b00097823 */ /* 0x000fc80000000809 */
[----:B------:R-:W-:-:S04]  /*02c0*/  FFMA R9, R0, 1.925963033500011079e-08, R9 ;  /* 0x32a5706000097823 */ /* 0x000fc80000000009 */
[----:B------:R-:W0:Y:S02]  /*02d0*/  MUFU.EX2 R0, R9 ;  /* 0x0000000900007308 */ /* 0x000e240000000800 */
[----:B0-----:R-:W-:-:S04]  /*02e0*/  FMUL R3, R3, R0 ;  /* 0x0000000003037220 */ /* 0x001fc80000400000 */
[----:B--2---:R-:W-:Y:S01]  /*02f0*/  FMUL R3, R4, R3 ;  /* 0x0000000304037220 */ /* 0x004fe20000400000 */
[----:B------:R-:W-:Y:S06]  /*0300*/  BRA `(.L_x_0) ;  /* 0x0000000000587947 */ /* 0x000fec0003800000 */
.L_x_17:
[----:B------:R-:W0:Y:S08]  /*0310*/  LDC.64 R4, c[0x0][0x388] ;  /* 0x0000e200ff047b82 */ /* 0x000e300000000a00 */
[----:B------:R-:W1:Y:S01]  /*0320*/  LDC R8, c[0x0][0x390] ;  /* 0x0000e400ff087b82 */ /* 0x000e620000000800 */
[----:B0-----:R-:W-:-:S07]  /*0330*/  IMAD.WIDE R6, R2, 0x4, R4 ;  /* 0x0000000402067825 */ /* 0x001fce00078e0204 */
[----:B------:R-:W0:Y:S01]  /*0340*/  LDC.64 R4, c[0x0][0x380] ;  /* 0x0000e000ff047b82 */ /* 0x000e220000000a00 */
[----:B------:R-:W1:Y:S01]  /*0350*/  LDG.E R3, desc[UR4][R6.64] ;  /* 0x0000000406037981 */ /* 0x000e62000c1e1900 */
[----:B0-----:R-:W-:-:S05]  /*0360*/  IMAD.WIDE R4, R2, 0x4, R4 ;  /* 0x0000000402047825 */ /* 0x001fca00078e0204 */
[----:B------:R-:W2:Y:S01]  /*0370*/  LDG.E R0, desc[UR4][R4.64] ;  /* 0x0000000404007981 */ /* 0x000ea2000c1e1900 */
[----:B------:R-:W-:Y:S01]  /*0380*/  BSSY.RECONVERGENT B0, `(.L_x_1) ;  /* 0x000000d000007945 */ /* 0x000fe20003800200 */
[----:B-1----:R-:W-:-:S04]  /*0390*/  FFMA R3, R3, R8, 1 ;  /* 0x3f80000003037423 */ /* 0x002fc80000000008 */
[----:B------:R-:W0:Y:S02]  /*03a0*/  MUFU.RCP R8, R3 ;  /* 0x0000000300087308 */ /* 0x000e240000001000 */
[----:B0-----:R-:W-:-:S04]  /*03b0*/  FFMA R9, -R3, R8, 1 ;  /* 0x3f80000003097423 */ /* 0x001fc80000000108 */
[----:B------:R-:W-:Y:S02]  /*03c0*/  FFMA R9, R8, R9, R8 ;  /* 0x0000000908097223 */ /* 0x000fe40000000008 */
[----:B--2---:R-:W0:Y:S02]  /*03d0*/  FCHK P0, R0, R3 ;  /* 0x0000000300007302 */ /* 0x004e240000000000 */
[----:B------:R-:W-:-:S04]  /*03e0*/  FFMA R8, R0, R9, RZ ;  /* 0x0000000900087223 */ /* 0x000fc800000000ff */
[----:B------:R-:W-:-:S04]  /*03f0*/  FFMA R10, -R3, R8, R0 ;  /* 0x00000008030a7223 */ /* 0x000fc80000000100 */
[----:B------:R-:W-:Y:S01]  /*0400*/  FFMA R8, R9, R10, R8 ;  /* 0x0000000a09087223 */ /* 0x000fe20000000008 */
[----:B0-----:R-:W-:Y:S06]  /*0410*/  @!P0 BRA `(.L_x_2) ;  /* 0x00000000000c8947 */ /* 0x001fec0003800000 */
[----:B------:R-:W-:-:S07]  /*0420*/  MOV R4, 0x440 ;  /* 0x0000044000047802 */ /* 0x000fce0000000f00 */
[----:B------:R-:W-:Y:S05]  /*0430*/  CALL.REL.NOINC `($__internal_0_$__cuda_sm3x_div_rn_noftz_f32_slowpath) ;  /* 0x00000000001c7944 */ /* 0x000fea0003c00000 */
[----:B------:R-:W-:-:S07]  /*0440*/  IMAD.MOV.U32 R8, RZ, RZ, R0 ;  /* 0x000000ffff087224 */ /* 0x000fce00078e0000 */
.L_x_2:
[----:B------:R-:W-:Y:S05]  /*0450*/  BSYNC.RECONVERGENT B0 ;  /* 0x0000000000007941 */ /* 0x000fea0003800200 */
.L_x_1:
[----:B------:R-:W-:-:S07]  /*0460*/  IMAD.MOV.U32 R3, RZ, RZ, R8 ;  /* 0x000000ffff037224 */ /* 0x000fce00078e0008 */
.L_x_0:
[----:B------:R-:W1:Y:S02]  /*0470*/  LDC.64 R4, c[0x0][0x380] ;  /* 0x0000e000ff047b82 */ /* 0x000e640000000a00 */
[----:B-1----:R-:W-:-:S05]  /*0480*/  IMAD.WIDE R4, R2, 0x4, R4 ;  /* 0x0000000402047825 */ /* 0x002fca00078e0204 */
[----:B-----5:R-:W-:Y:S01]  /*0490*/  STG.E desc[UR4][R4.64], R3 ;  /* 0x0000000304007986 */ /* 0x020fe2000c101904 */
[----:B------:R-:W-:Y:S05]  /*04a0*/  EXIT ;  /* 0x000000000000794d */ /* 0x000fea0003800000 */
        .weak           $__internal_0_$__cuda_sm3x_div_rn_noftz_f32_slowpath
        .type           $__internal_0_$__cuda_sm3x_div_rn_noftz_f32_slowpath,@function
        .size           $__internal_0_$__cuda_sm3x_div_rn_noftz_f32_slowpath,(.L_x_19 - $__internal_0_$__cuda_sm3x_div_rn_noftz_f32_slowpath)
$__internal_0_$__cuda_sm3x_div_rn_noftz_f32_slowpath:
[--C-:B------:R-:W-:Y:S01]  /*04b0*/  SHF.R.U32.HI R6, RZ, 0x17, R3.reuse ;  /* 0x00000017ff067819 */ /* 0x100fe20000011603 */
[----:B------:R-:W-:Y:S01]  /*04c0*/  BSSY.RECONVERGENT B1, `(.L_x_3) ;  /* 0x0000064000017945 */ /* 0x000fe20003800200 */
[--C-:B------:R-:W-:Y:S01]  /*04d0*/  SHF.R.U32.HI R5, RZ, 0x17, R0.reuse ;  /* 0x00000017ff057819 */ /* 0x100fe20000011600 */
[----:B------:R-:W-:Y:S01]  /*04e0*/  IMAD.MOV.U32 R7, RZ, RZ, R0 ;  /* 0x000000ffff077224 */ /* 0x000fe200078e0000 */
[----:B------:R-:W-:Y:S01]  /*04f0*/  LOP3.LUT R6, R6, 0xff, RZ, 0xc0, !PT ;  /* 0x000000ff06067812 */ /* 0x000fe200078ec0ff */
[----:B------:R-:W-:Y:S01]  /*0500*/  IMAD.MOV.U32 R8, RZ, RZ, R3 ;  /* 0x000000ffff087224 */ /* 0x000fe200078e0003 */
[----:B------:R-:W-:Y:S02]  /*0510*/  LOP3.LUT R5, R5, 0xff, RZ, 0xc0, !PT ;  /* 0x000000ff05057812 */ /* 0x000fe400078ec0ff */
[----:B------:R-:W-:-:S03]  /*0520*/  IADD3 R11, PT, PT, R6, -0x1, RZ ;  /* 0xffffffff060b7810 */ /* 0x000fc60007ffe0ff */
[----:B------:R-:W-:Y:S01]  /*0530*/  VIADD R10, R5, 0xffffffff ;  /* 0xffffffff050a7836 */ /* 0x000fe20000000000 */
[----:B------:R-:W-:-:S04]  /*0540*/  ISETP.GT.U32.AND P0, PT, R11, 0xfd, PT ;  /* 0x000000fd0b00780c */ /* 0x000fc80003f04070 */
[----:B------:R-:W-:-:S13]  /*0550*/  ISETP.GT.U32.OR P0, PT, R10, 0xfd, P0 ;  /* 0x000000fd0a00780c */ /* 0x000fda0000704470 */
[----:B------:R-:W-:Y:S01]  /*0560*/  @!P0 MOV R9, RZ ;  /* 0x000000ff00098202 */ /* 0x000fe20000000f00 */
[----:B------:R-:W-:Y:S06]  /*0570*/  @!P0 BRA `(.L_x_4) ;  /* 0x00000000005c8947 */ /* 0x000fec0003800000 */
[----:B------:R-:W-:Y:S02]  /*0580*/  FSETP.GTU.FTZ.AND P0, PT, |R0|, +INF , PT ;  /* 0x7f8000000000780b */ /* 0x000fe40003f1c200 */
[----:B------:R-:W-:-:S04]  /*0590*/  FSETP.GTU.FTZ.AND P1, PT, |R3|, +INF , PT ;  /* 0x7f8000000300780b */ /* 0x000fc80003f3c200 */
[----:B------:R-:W-:-:S13]  /*05a0*/  PLOP3.LUT P0, PT, P0, P1, PT, 0xf8, 0x8f ;  /* 0x00000000008f781c */ /* 0x000fda0000703f70 */
[----:B------:R-:W-:Y:S05]  /*05b0*/  @P0 BRA `(.L_x_5) ;  /* 0x00000004004c0947 */ /* 0x000fea0003800000 */
[----:B------:R-:W-:-:S13]  /*05c0*/  LOP3.LUT P0, RZ, R8, 0x7fffffff, R7, 0xc8, !PT ;  /* 0x7fffffff08ff7812 */ /* 0x000fda000780c807 */
[----:B------:R-:W-:Y:S05]  /*05d0*/  @!P0 BRA `(.L_x_6) ;  /* 0x00000004003c8947 */ /* 0x000fea0003800000 */
[C---:B------:R-:W-:Y:S02]  /*05e0*/  FSETP.NEU.FTZ.AND P2, PT, |R0|.reuse, +INF , PT ;  /* 0x7f8000000000780b */ /* 0x040fe40003f5d200 */
[----:B------:R-:W-:Y:S02]  /*05f0*/  FSETP.NEU.FTZ.AND P1, PT, |R3|, +INF , PT ;  /* 0x7f8000000300780b */ /* 0x000fe40003f3d200 */
[----:B------:R-:W-:-:S11]  /*0600*/  FSETP.NEU.FTZ.AND P0, PT, |R0|, +INF , PT ;  /* 0x7f8000000000780b */ /* 0x000fd60003f1d200 */
[----:B------:R-:W-:Y:S05]  /*0610*/  @!P1 BRA !P2, `(.L_x_6) ;  /* 0x00000004002c9947 */ /* 0x000fea0005000000 */
[----:B------:R-:W-:-:S04]  /*0620*/  LOP3.LUT P2, RZ, R7, 0x7fffffff, RZ, 0xc0, !PT ;  /* 0x7fffffff07ff7812 */ /* 0x000fc8000784c0ff */
[----:B------:R-:W-:-:S13]  /*0630*/  PLOP3.LUT P1, PT, P1, P2, PT, 0x2f, 0xf2 ;  /* 0x0000000000f2781c */ /* 0x000fda0000f24577 */
[----:B------:R-:W-:Y:S05]  /*0640*/  @P1 BRA `(.L_x_7) ;  /* 0x0000000400181947 */ /* 0x000fea0003800000 */
[----:B------:R-:W-:-:S04]  /*0650*/  LOP3.LUT P1, RZ, R8, 0x7fffffff, RZ, 0xc0, !PT ;  /* 0x7fffffff08ff7812 */ /* 0x000fc8000782c0ff */
[----:B------:R-:W-:-:S13]  /*0660*/  PLOP3.LUT P0, PT, P0, P1, PT, 0x2f, 0xf2 ;  /* 0x0000000000f2781c */ /* 0x000fda0000702577 */
[----:B------:R-:W-:Y:S05]  /*0670*/  @P0 BRA `(.L_x_8) ;  /* 0x0000000400000947 */ /* 0x000fea0003800000 */
[----:B------:R-:W-:Y:S02]  /*0680*/  ISETP.GE.AND P0, PT, R10, RZ, PT ;  /* 0x000000ff0a00720c */ /* 0x000fe40003f06270 */
[----:B------:R-:W-:-:S11]  /*0690*/  ISETP.GE.AND P1, PT, R11, RZ, PT ;  /* 0x000000ff0b00720c */ /* 0x000fd60003f26270 */
[----:B------:R-:W-:Y:S02]  /*06a0*/  @P0 IMAD.MOV.U32 R9, RZ, RZ, RZ ;  /* 0x000000ffff090224 */ /* 0x000fe400078e00ff */
[----:B------:R-:W-:Y:S01]  /*06b0*/  @!P0 FFMA R7, R0, 1.84467440737095516160e+19, RZ ;  /* 0x5f80000000078823 */ /* 0x000fe200000000ff */
[----:B------:R-:W-:Y:S02]  /*06c0*/  @!P0 IMAD.MOV.U32 R9, RZ, RZ, -0x40 ;  /* 0xffffffc0ff098424 */ /* 0x000fe400078e00ff */
[----:B------:R-:W-:-:S03]  /*06d0*/  @!P1 FFMA R8, R3, 1.84467440737095516160e+19, RZ ;  /* 0x5f80000003089823 */ /* 0x000fc600000000ff */
[----:B------:R-:W-:-:S07]  /*06e0*/  @!P1 IADD3 R9, PT, PT, R9, 0x40, RZ ;  /* 0x0000004009099810 */ /* 0x000fce0007ffe0ff */
.L_x_4:
[----:B------:R-:W-:Y:S01]  /*06f0*/  LEA R3, R6, 0xc0800000, 0x17 ;  /* 0xc080000006037811 */ /* 0x000fe200078eb8ff */
[----:B------:R-:W-:Y:S01]  /*0700*/  VIADD R5, R5, 0xffffff81 ;  /* 0xffffff8105057836 */ /* 0x000fe20000000000 */
[----:B------:R-:W-:Y:S03]  /*0710*/  BSSY.RECONVERGENT B2, `(.L_x_9) ;  /* 0x0000035000027945 */ /* 0x000fe60003800200 */
[----:B------:R-:W-:Y:S01]  /*0720*/  IMAD.IADD R3, R8, 0x1, -R3 ;  /* 0x0000000108037824 */ /* 0x000fe200078e0a03 */
[C---:B------:R-:W-:Y:S01]  /*0730*/  IADD3 R6, PT, PT, R5.reuse, 0x7f, -R6 ;  /* 0x0000007f05067810 */ /* 0x040fe20007ffe806 */
[----:B------:R-:W-:Y:S02]  /*0740*/  IMAD R0, R5, -0x800000, R7 ;  /* 0xff80000005007824 */ /* 0x000fe400078e0207 */
[----:B------:R-:W0:Y:S01]  /*0750*/  MUFU.RCP R8, R3 ;  /* 0x0000000300087308 */ /* 0x000e220000001000 */
[----:B------:R-:W-:Y:S01]  /*0760*/  FADD.FTZ R11, -R3, -RZ ;  /* 0x800000ff030b7221 */ /* 0x000fe20000010100 */
[----:B------:R-:W-:-:S03]  /*0770*/  IADD3 R6, PT, PT, R6, R9, RZ ;  /* 0x0000000906067210 */ /* 0x000fc60007ffe0ff */
[----:B0-----:R-:W-:-:S04]  /*0780*/  FFMA R13, R8, R11, 1 ;  /* 0x3f800000080d7423 */ /* 0x001fc8000000000b */
[----:B------:R-:W-:-:S04]  /*0790*/  FFMA R10, R8, R13, R8 ;  /* 0x0000000d080a7223 */ /* 0x000fc80000000008 */
[----:B------:R-:W-:-:S04]  /*07a0*/  FFMA R7, R0, R10, RZ ;  /* 0x0000000a00077223 */ /* 0x000fc800000000ff */
[----:B------:R-:W-:-:S04]  /*07b0*/  FFMA R8, R11, R7, R0 ;  /* 0x000000070b087223 */ /* 0x000fc80000000000 */
[----:B------:R-:W-:-:S04]  /*07c0*/  FFMA R7, R10, R8, R7 ;  /* 0x000000080a077223 */ /* 0x000fc80000000007 */
[----:B------:R-:W-:-:S04]  /*07d0*/  FFMA R8, R11, R7, R0 ;  /* 0x000000070b087223 */ /* 0x000fc80000000000 */
[----:B------:R-:W-:-:S05]  /*07e0*/  FFMA R0, R10, R8, R7 ;  /* 0x000000080a007223 */ /* 0x000fca0000000007 */
[----:B------:R-:W-:-:S04]  /*07f0*/  SHF.R.U32.HI R3, RZ, 0x17, R0 ;  /* 0x00000017ff037819 */ /* 0x000fc80000011600 */
[----:B------:R-:W-:-:S05]  /*0800*/  LOP3.LUT R3, R3, 0xff, RZ, 0xc0, !PT ;  /* 0x000000ff03037812 */ /* 0x000fca00078ec0ff */
[----:B------:R-:W-:-:S04]  /*0810*/  IMAD.IADD R9, R3, 0x1, R6 ;  /* 0x0000000103097824 */ /* 0x000fc800078e0206 */
[----:B------:R-:W-:-:S05]  /*0820*/  VIADD R3, R9, 0xffffffff ;  /* 0xffffffff09037836 */ /* 0x000fca0000000000 */
[----:B------:R-:W-:-:S13]  /*0830*/  ISETP.GE.U32.AND P0, PT, R3, 0xfe, PT ;  /* 0x000000fe0300780c */ /* 0x000fda0003f06070 */
[----:B------:R-:W-:Y:S05]  /*0840*/  @!P0 BRA `(.L_x_10) ;  /* 0x0000000000808947 */ /* 0x000fea0003800000 */
[----:B------:R-:W-:-:S13]  /*0850*/  ISETP.GT.AND P0, PT, R9, 0xfe, PT ;  /* 0x000000fe0900780c */ /* 0x000fda0003f04270 */
[----:B------:R-:W-:Y:S05]  /*0860*/  @P0 BRA `(.L_x_11) ;  /* 0x00000000006c0947 */ /* 0x000fea0003800000 */
[----:B------:R-:W-:-:S13]  /*0870*/  ISETP.GE.AND P0, PT, R9, 0x1, PT ;  /* 0x000000010900780c */ /* 0x000fda0003f06270 */
[----:B------:R-:W-:Y:S05]  /*0880*/  @P0 BRA `(.L_x_12) ;  /* 0x0000000000740947 */ /* 0x000fea0003800000 */
[----:B------:R-:W-:Y:S02]  /*0890*/  ISETP.GE.AND P0, PT, R9, -0x18, PT ;  /* 0xffffffe80900780c */ /* 0x000fe40003f06270 */
[----:B------:R-:W-:-:S11]  /*08a0*/  LOP3.LUT R0, R0, 0x80000000, RZ, 0xc0, !PT ;  /* 0x8000000000007812 */ /* 0x000fd600078ec0ff */
[----:B------:R-:W-:Y:S05]  /*08b0*/  @!P0 BRA `(.L_x_12) ;  /* 0x0000000000688947 */ /* 0x000fea0003800000 */
[CCC-:B------:R-:W-:Y:S01]  /*08c0*/  FFMA.RZ R3, R10.reuse, R8.reuse, R7.reuse ;  /* 0x000000080a037223 */ /* 0x1c0fe2000000c007 */
[CCC-:B------:R-:W-:Y:S01]  /*08d0*/  FFMA.RM R6, R10.reuse, R8.reuse, R7.reuse ;  /* 0x000000080a067223 */ /* 0x1c0fe20000004007 */
[C---:B------:R-:W-:Y:S02]  /*08e0*/  ISETP.NE.AND P2, PT, R9.reuse, RZ, PT ;  /* 0x000000ff0900720c */ /* 0x040fe40003f45270 */
[----:B------:R-:W-:Y:S02]  /*08f0*/  ISETP.NE.AND P1, PT, R9, RZ, PT ;  /* 0x000000ff0900720c */ /* 0x000fe40003f25270 */
[----:B------:R-:W-:Y:S01]  /*0900*/  LOP3.LUT R5, R3, 0x7fffff, RZ, 0xc0, !PT ;  /* 0x007fffff03057812 */ /* 0x000fe200078ec0ff */
[----:B------:R-:W-:Y:S01]  /*0910*/  FFMA.RP R3, R10, R8, R7 ;  /* 0x000000080a037223 */ /* 0x000fe20000008007 */
[----:B------:R-:W-:Y:S01]  /*0920*/  IADD3 R8, PT, PT, R9, 0x20, RZ ;  /* 0x0000002009087810 */ /* 0x000fe20007ffe0ff */
[----:B------:R-:W-:Y:S01]  /*0930*/  IMAD.MOV R7, RZ, RZ, -R9 ;  /* 0x000000ffff077224 */ /* 0x000fe200078e0a09 */
[----:B------:R-:W-:-:S02]  /*0940*/  LOP3.LUT R5, R5, 0x800000, RZ, 0xfc, !PT ;  /* 0x0080000005057812 */ /* 0x000fc400078efcff */
[----:B------:R-:W-:Y:S02]  /*0950*/  FSETP.NEU.FTZ.AND P0, PT, R3, R6, PT ;  /* 0x000000060300720b */ /* 0x000fe40003f1d000 */
[----:B------:R-:W-:Y:S02]  /*0960*/  SHF.L.U32 R8, R5, R8, RZ ;  /* 0x0000000805087219 */ /* 0x000fe400000006ff */
[----:B------:R-:W-:Y:S02]  /*0970*/  SEL R6, R7, RZ, P2 ;  /* 0x000000ff07067207 */ /* 0x000fe40001000000 */
[----:B------:R-:W-:Y:S02]  /*0980*/  ISETP.NE.AND P1, PT, R8, RZ, P1 ;  /* 0x000000ff0800720c */ /* 0x000fe40000f25270 */
[----:B------:R-:W-:Y:S02]  /*0990*/  SHF.R.U32.HI R6, RZ, R6, R5 ;  /* 0x00000006ff067219 */ /* 0x000fe40000011605 */
[----:B------:R-:W-:-:S02]  /*09a0*/  PLOP3.LUT P0, PT, P0, P1, PT, 0xf8, 0x8f ;  /* 0x00000000008f781c */ /* 0x000fc40000703f70 */
[----:B------:R-:W-:Y:S02]  /*09b0*/  SHF.R.U32.HI R8, RZ, 0x1, R6 ;  /* 0x00000001ff087819 */ /* 0x000fe40000011606 */
[----:B------:R-:W-:-:S04]  /*09c0*/  SEL R3, RZ, 0x1, !P0 ;  /* 0x00000001ff037807 */ /* 0x000fc80004000000 */
[----:B------:R-:W-:-:S04]  /*09d0*/  LOP3.LUT R3, R3, 0x1, R8, 0xf8, !PT ;  /* 0x0000000103037812 */ /* 0x000fc800078ef808 */
[----:B------:R-:W-:-:S05]  /*09e0*/  LOP3.LUT R3, R3, R6, RZ, 0xc0, !PT ;  /* 0x0000000603037212 */ /* 0x000fca00078ec0ff */
[----:B------:R-:W-:-:S05]  /*09f0*/  IMAD.IADD R3, R8, 0x1, R3 ;  /* 0x0000000108037824 */ /* 0x000fca00078e0203 */
[----:B------:R-:W-:Y:S01]  /*0a00*/  LOP3.LUT R0, R3, R0, RZ, 0xfc, !PT ;  /* 0x0000000003007212 */ /* 0x000fe200078efcff */
[----:B------:R-:W-:Y:S06]  /*0a10*/  BRA `(.L_x_12) ;  /* 0x0000000000107947 */ /* 0x000fec0003800000 */
.L_x_11:
[----:B------:R-:W-:-:S04]  /*0a20*/  LOP3.LUT R0, R0, 0x80000000, RZ, 0xc0, !PT ;  /* 0x8000000000007812 */ /* 0x000fc800078ec0ff */
[----:B------:R-:W-:Y:S01]  /*0a30*/  LOP3.LUT R0, R0, 0x7f800000, RZ, 0xfc, !PT ;  /* 0x7f80000000007812 */ /* 0x000fe200078efcff */
[----:B------:R-:W-:Y:S06]  /*0a40*/  BRA `(.L_x_12) ;  /* 0x0000000000047947 */ /* 0x000fec0003800000 */
.L_x_10:
[----:B------:R-:W-:-:S07]  /*0a50*/  LEA R0, R6, R0, 0x17 ;  /* 0x0000000006007211 */ /* 0x000fce00078eb8ff */
.L_x_12:
[----:B------:R-:W-:Y:S05]  /*0a60*/  BSYNC.RECONVERGENT B2 ;  /* 0x0000000000027941 */ /* 0x000fea0003800200 */
.L_x_9:
[----:B------:R-:W-:Y:S05]  /*0a70*/  BRA `(.L_x_13) ;  /* 0x0000000000207947 */ /* 0x000fea0003800000 */
.L_x_8:
[----:B------:R-:W-:-:S04]  /*0a80*/  LOP3.LUT R0, R8, 0x80000000, R7, 0x48, !PT ;  /* 0x8000000008007812 */ /* 0x000fc800078e4807 */
[----:B------:R-:W-:Y:S01]  /*0a90*/  LOP3.LUT R0, R0, 0x7f800000, RZ, 0xfc, !PT ;  /* 0x7f80000000007812 */ /* 0x000fe200078efcff */
[----:B------:R-:W-:Y:S06]  /*0aa0*/  BRA `(.L_x_13) ;  /* 0x0000000000147947 */ /* 0x000fec0003800000 */
.L_x_7:
[----:B------:R-:W-:Y:S01]  /*0ab0*/  LOP3.LUT R0, R8, 0x80000000, R7, 0x48, !PT ;  /* 0x8000000008007812 */ /* 0x000fe200078e4807 */
[----:B------:R-:W-:Y:S06]  /*0ac0*/  BRA `(.L_x_13) ;  /* 0x00000000000c7947 */ /* 0x000fec0003800000 */
.L_x_6:
[----:B------:R-:W0:Y:S01]  /*0ad0*/  MUFU.RSQ R0, -QNAN ;  /* 0xffc0000000007908 */ /* 0x000e220000001400 */
[----:B------:R-:W-:Y:S05]  /*0ae0*/  BRA `(.L_x_13) ;  /* 0x0000000000047947 */ /* 0x000fea0003800000 */
.L_x_5:
[----:B------:R-:W-:-:S07]  /*0af0*/  FADD.FTZ R0, R0, R3 ;  /* 0x0000000300007221 */ /* 0x000fce0000010000 */
.L_x_13:
[----:B------:R-:W-:Y:S05]  /*0b00*/  BSYNC.RECONVERGENT B1 ;  /* 0x0000000000017941 */ /* 0x000fea0003800200 */
.L_x_3:
[----:B------:R-:W-:-:S04]  /*0b10*/  IMAD.MOV.U32 R5, RZ, RZ, 0x0 ;  /* 0x00000000ff057424 */ /* 0x000fc800078e00ff */
[----:B0-----:R-:W-:Y:S05]  /*0b20*/  RET.REL.NODEC R4 `(_Z12mirro_desentPfS_fii) ;  /* 0xfffffff404347950 */ /* 0x001fea0003c3ffff */
.L_x_14:
[----:B------:R-:W-:-:S00]  /*0b30*/  BRA `(.L_x_14) ;  /* 0xfffffffc00fc7947 */ /* 0x000fc0000383ffff */
[----:B------:R-:W-:-:S00]  /*0b40*/  NOP ;  /* 0x0000000000007918 */ /* 0x000fc00000000000 */
        /* <DEDUP_REMOVED lines=11> */
.L_x_19:


//--------------------- .nv.shared.reserved.0     --------------------------
	.section	.nv.shared.reserved.0,"aw",@nobits
	.weak		__nv_reservedSMEM_offset_0_alias
	.size		__nv_reservedSMEM_offset_0_alias, 0, 64
	.other		__nv_reservedSMEM_offset_0_alias,@"STO_CUDA_RESERVED_SHARED STV_DEFAULT"
__nv_reservedSMEM_offset_0_alias:
	.zero		0
	.zero		64


//--------------------- .nv.constant0._Z12mirro_desentPfS_fii --------------------------
	.section	.nv.constant0._Z12mirro_desentPfS_fii,"a",@progbits
	.sectionflags	@""
	.align	4
.nv.constant0._Z12mirro_desentPfS_fii:
	.zero		924


//--------------------- SYMBOLS --------------------------

	.type		.nv.reservedSmem.offset0,@object
	.size		.nv.reservedSmem.offset0,0x4
